//
// Generated by NVIDIA NVVM Compiler
//
// Compiler Build ID: CL-36424714
// Cuda compilation tools, release 13.0, V13.0.88
// Based on NVVM 20.0.0
//

.version 9.0
.target sm_100
.address_size 64

	// .globl	_Z15vectorAddKernelPiS_

.visible .entry _Z15vectorAddKernelPiS_(
	.param .u64 .ptr .align 1 _Z15vectorAddKernelPiS__param_0,
	.param .u64 .ptr .align 1 _Z15vectorAddKernelPiS__param_1
)
{
	.reg .b32 	%r<6>;
	.reg .b64 	%rd<8>;

	ld.param.u64 	%rd1, [_Z15vectorAddKernelPiS__param_0];
	ld.param.u64 	%rd2, [_Z15vectorAddKernelPiS__param_1];
	cvta.to.global.u64 	%rd3, %rd2;
	cvta.to.global.u64 	%rd4, %rd1;
	mov.u32 	%r1, %ctaid.x;
	mov.u32 	%r2, %ntid.x;
	mov.u32 	%r3, %tid.x;
	mad.lo.s32 	%r4, %r1, %r2, %r3;
	mul.wide.u32 	%rd5, %r4, 4;
	add.s64 	%rd6, %rd4, %rd5;
	ld.global.u32 	%r5, [%rd6];
	add.s64 	%rd7, %rd3, %rd5;
	st.global.u32 	[%rd7], %r5;
	ret;

}


// ===== COMPILED SASS (sm_100) =====

	.target	sm_100

	.elftype	@"ET_EXEC"


//--------------------- .note.nv.tkinfo           --------------------------
	.section	.note.nv.tkinfo,"",@"SHT_NOTE"
	.sectionflags	@"SHF_NOTE_NV_TKINFO"
	.tkinfo
        /*0018*/ 	.word	0x00000002
        /*0030*/ 	.string	""
        /*0030*/ 	.string	"ptxas"
        /*0030*/ 	.string	"Cuda compilation tools, release 13.0, V13.0.88"
        /*0030*/ 	.string	"Build cuda_13.0.r13.0/compiler.36424714_0"
        /*0030*/ 	.string	"-arch sm_100 -m 64 "



//--------------------- .note.nv.cuinfo           --------------------------
	.section	.note.nv.cuinfo,"",@"SHT_NOTE"
	.sectionflags	@"SHF_NOTE_NV_CUINFO"
        /*0018*/ 	.short	0x0002
        /*001a*/ 	.short	0x0064
        /*001c*/ 	.short	0x0082
	.zero		2


//--------------------- .nv.info                  --------------------------
	.section	.nv.info,"",@"SHT_CUDA_INFO"
	.align	4


	//----- nvinfo : EIATTR_REGCOUNT
	.align		4
        /*0000*/ 	.byte	0x04, 0x2f
        /*0002*/ 	.short	(.L_1 - .L_0)
	.align		4
.L_0:
        /*0004*/ 	.word	index@(_Z15vectorAddKernelPiS_)
        /*0008*/ 	.word	0x0000000a


	//----- nvinfo : EIATTR_FRAME_SIZE
	.align		4
.L_1:
        /*000c*/ 	.byte	0x04, 0x11
        /*000e*/ 	.short	(.L_3 - .L_2)
	.align		4
.L_2:
        /*0010*/ 	.word	index@(_Z15vectorAddKernelPiS_)
        /*0014*/ 	.word	0x00000000


	//----- nvinfo : EIATTR_MIN_STACK_SIZE
	.align		4
.L_3:
        /*0018*/ 	.byte	0x04, 0x12
        /*001a*/ 	.short	(.L_5 - .L_4)
	.align		4
.L_4:
        /*001c*/ 	.word	index@(_Z15vectorAddKernelPiS_)
        /*0020*/ 	.word	0x00000000
.L_5:


//--------------------- .nv.compat                --------------------------
	.section	.nv.compat,"",@"SHT_CUDA_COMPAT_INFO"
	.align	4
        /*0000*/ 	.byte	0x02, 0x09, 0x00, 0x00, 0x02, 0x02, 0x01, 0x00, 0x02, 0x05, 0x05, 0x00, 0x03, 0x07, 0x01, 0x01
        /*0010*/ 	.byte	0x02, 0x03, 0x00, 0x00, 0x02, 0x06, 0x01, 0x00, 0x04, 0x0b, 0x08, 0x00, 0x09, 0x00, 0x00, 0x00
        /*0020*/ 	.byte	0x00, 0x00, 0x00, 0x00


//--------------------- .nv.info._Z15vectorAddKernelPiS_ --------------------------
	.section	.nv.info._Z15vectorAddKernelPiS_,"",@"SHT_CUDA_INFO"
	.sectionflags	@""
	.align	4


	//----- nvinfo : EIATTR_CUDA_API_VERSION
	.align		4
        /*0000*/ 	.byte	0x04, 0x37
        /*0002*/ 	.short	(.L_7 - .L_6)
.L_6:
        /*0004*/ 	.word	0x00000082


	//----- nvinfo : EIATTR_KPARAM_INFO
	.align		4
.L_7:
        /*0008*/ 	.byte	0x04, 0x17
        /*000a*/ 	.short	(.L_9 - .L_8)
.L_8:
        /*000c*/ 	.word	0x00000000
        /*0010*/ 	.short	0x0001
        /*0012*/ 	.short	0x0008
        /*0014*/ 	.byte	0x00, 0xf5, 0x21, 0x00


	//----- nvinfo : EIATTR_KPARAM_INFO
	.align		4
.L_9:
        /*0018*/ 	.byte	0x04, 0x17
        /*001a*/ 	.short	(.L_11 - .L_10)
.L_10:
        /*001c*/ 	.word	0x00000000
        /*0020*/ 	.short	0x0000
        /*0022*/ 	.short	0x0000
        /*0024*/ 	.byte	0x00, 0xf5, 0x21, 0x00


	//----- nvinfo : EIATTR_SPARSE_MMA_MASK
	.align		4
.L_11:
        /*0028*/ 	.byte	0x03, 0x50
        /*002a*/ 	.short	0x0000


	//----- nvinfo : EIATTR_MAXREG_COUNT
	.align		4
        /*002c*/ 	.byte	0x03, 0x1b
        /*002e*/ 	.short	0x00ff


	//----- nvinfo : EIATTR_MERCURY_ISA_VERSION
	.align		4
        /*0030*/ 	.byte	0x03, 0x5f
        /*0032*/ 	.short	0x0101


	//----- nvinfo : EIATTR_VRC_CTA_INIT_COUNT
	.align		4
        /*0034*/ 	.byte	0x02, 0x4a
	.zero		1
	.zero		1


	//----- nvinfo : EIATTR_EXIT_INSTR_OFFSETS
	.align		4
        /*0038*/ 	.byte	0x04, 0x1c
        /*003a*/ 	.short	(.L_13 - .L_12)


	//   ....[0]....
.L_12:
        /*003c*/ 	.word	0x000000c0


	//----- nvinfo : EIATTR_CBANK_PARAM_SIZE
	.align		4
.L_13:
        /*0040*/ 	.byte	0x03, 0x19
        /*0042*/ 	.short	0x0010


	//----- nvinfo : EIATTR_PARAM_CBANK
	.align		4
        /*0044*/ 	.byte	0x04, 0x0a
        /*0046*/ 	.short	(.L_15 - .L_14)
	.align		4
.L_14:
        /*0048*/ 	.word	index@(.nv.constant0._Z15vectorAddKernelPiS_)
        /*004c*/ 	.short	0x0380
        /*004e*/ 	.short	0x0010


	//----- nvinfo : EIATTR_SW_WAR
	.align		4
.L_15:
        /*0050*/ 	.byte	0x04, 0x36
        /*0052*/ 	.short	(.L_17 - .L_16)
.L_16:
        /*0054*/ 	.word	0x00000008
.L_17:


//--------------------- .nv.callgraph             --------------------------
	.section	.nv.callgraph,"",@"SHT_CUDA_CALLGRAPH"
	.align	4
	.sectionentsize	8
	.align		4
        /*0000*/ 	.word	0x00000000
	.align		4
        /*0004*/ 	.word	0xffffffff
	.align		4
        /*0008*/ 	.word	0x00000000
	.align		4
        /*000c*/ 	.word	0xfffffffe
	.align		4
        /*0010*/ 	.word	0x00000000
	.align		4
        /*0014*/ 	.word	0xfffffffd
	.align		4
        /*0018*/ 	.word	0x00000000
	.align		4
        /*001c*/ 	.word	0xfffffffc


//--------------------- .text._Z15vectorAddKernelPiS_ --------------------------
	.section	.text._Z15vectorAddKernelPiS_,"ax",@progbits
	.align	128
        .global         _Z15vectorAddKernelPiS_
        .type           _Z15vectorAddKernelPiS_,@function
        .size           _Z15vectorAddKernelPiS_,(.L_x_1 - _Z15vectorAddKernelPiS_)
        .other          _Z15vectorAddKernelPiS_,@"STO_CUDA_ENTRY STV_DEFAULT"
_Z15vectorAddKernelPiS_:
.text._Z15vectorAddKernelPiS_:
[----:B------:R-:W-:Y:S01]  /*0000*/  LDC R1, c[0x0][0x37c] ;  /* 0x0000df00ff017b82 */ /* 0x000fe20000000800 */
[----:B------:R-:W0:Y:S07]  /*0010*/  S2R R0, SR_TID.X ;  /* 0x0000000000007919 */ /* 0x000e2e0000002100 */
[----:B------:R-:W0:Y:S01]  /*0020*/  S2UR UR6, SR_CTAID.X ;  /* 0x00000000000679c3 */ /* 0x000e220000002500 */
[----:B------:R-:W1:Y:S07]  /*0030*/  LDCU.64 UR4, c[0x0][0x358] ;  /* 0x00006b00ff0477ac */ /* 0x000e6e0008000a00 */
[----:B------:R-:W0:Y:S08]  /*0040*/  LDC R7, c[0x0][0x360] ;  /* 0x0000d800ff077b82 */ /* 0x000e300000000800 */
[----:B------:R-:W2:Y:S08]  /*0050*/  LDC.64 R2, c[0x0][0x380] ;  /* 0x0000e000ff027b82 */ /* 0x000eb00000000a00 */
[----:B------:R-:W3:Y:S01]  /*0060*/  LDC.64 R4, c[0x0][0x388] ;  /* 0x0000e200ff047b82 */ /* 0x000ee20000000a00 */
[----:B0-----:R-:W-:-:S04]  /*0070*/  IMAD R7, R7, UR6, R0 ;  /* 0x0000000607077c24 */ /* 0x001fc8000f8e0200 */
[----:B--2---:R-:W-:-:S06]  /*0080*/  IMAD.WIDE.U32 R2, R7, 0x4, R2 ;  /* 0x0000000407027825 */ /* 0x004fcc00078e0002 */
[----:B-1----:R-:W2:Y:S01]  /*0090*/  LDG.E R3, desc[UR4][R2.64] ;  /* 0x0000000402037981 */ /* 0x002ea2000c1e1900 */
[----:B---3--:R-:W-:-:S05]  /*00a0*/  IMAD.WIDE.U32 R4, R7, 0x4, R4 ;  /* 0x0000000407047825 */ /* 0x008fca00078e0004 */
[----:B--2---:R-:W-:Y:S01]  /*00b0*/  STG.E desc[UR4][R4.64], R3 ;  /* 0x0000000304007986 */ /* 0x004fe2000c101904 */
[----:B------:R-:W-:Y:S05]  /*00c0*/  EXIT ;  /* 0x000000000000794d */ /* 0x000fea0003800000 */
.L_x_0:
[----:B------:R-:W-:-:S00]  /*00d0*/  BRA `(.L_x_0) ;  /* 0xfffffffc00fc7947 */ /* 0x000fc0000383ffff */
[----:B------:R-:W-:-:S00]  /*00e0*/  NOP ;  /* 0x0000000000007918 */ /* 0x000fc00000000000 */
        /* <DEDUP_REMOVED lines=9> */
.L_x_1:


//--------------------- .nv.shared.reserved.0     --------------------------
	.section	.nv.shared.reserved.0,"aw",@nobits
	.weak		__nv_reservedSMEM_offset_0_alias
	.size		__nv_reservedSMEM_offset_0_alias, 0, 64
	.other		__nv_reservedSMEM_offset_0_alias,@"STO_CUDA_RESERVED_SHARED STV_DEFAULT"
__nv_reservedSMEM_offset_0_alias:
	.zero		0
	.zero		64


//--------------------- .nv.constant0._Z15vectorAddKernelPiS_ --------------------------
	.section	.nv.constant0._Z15vectorAddKernelPiS_,"a",@progbits
	.sectionflags	@""
	.align	4
.nv.constant0._Z15vectorAddKernelPiS_:
	.zero		912


//--------------------- SYMBOLS --------------------------

	.type		.nv.reservedSmem.offset0,@object
	.size		.nv.reservedSmem.offset0,0x4
